//
// Generated by NVIDIA NVVM Compiler
//
// Compiler Build ID: CL-36424714
// Cuda compilation tools, release 13.0, V13.0.88
// Based on NVVM 20.0.0
//

.version 9.0
.target sm_100
.address_size 64

	// .globl	_Z19bitonicSorterHalverPiii

.visible .entry _Z19bitonicSorterHalverPiii(
	.param .u64 .ptr .align 1 _Z19bitonicSorterHalverPiii_param_0,
	.param .u32 _Z19bitonicSorterHalverPiii_param_1,
	.param .u32 _Z19bitonicSorterHalverPiii_param_2
)
{
	.reg .pred 	%p<5>;
	.reg .b32 	%r<13>;
	.reg .b64 	%rd<11>;

	ld.param.u64 	%rd6, [_Z19bitonicSorterHalverPiii_param_0];
	ld.param.u32 	%r8, [_Z19bitonicSorterHalverPiii_param_1];
	ld.param.u32 	%r7, [_Z19bitonicSorterHalverPiii_param_2];
	cvta.to.global.u64 	%rd1, %rd6;
	mov.u32 	%r9, %tid.x;
	mov.u32 	%r10, %ctaid.x;
	mov.u32 	%r11, %ntid.x;
	mad.lo.s32 	%r1, %r10, %r11, %r9;
	xor.b32  	%r2, %r8, %r1;
	setp.le.s32 	%p1, %r2, %r1;
	@%p1 bra 	$L__BB0_6;
	and.b32  	%r12, %r7, %r1;
	setp.ne.s32 	%p2, %r12, 0;
	@%p2 bra 	$L__BB0_4;
	mul.wide.s32 	%rd9, %r1, 4;
	add.s64 	%rd2, %rd1, %rd9;
	ld.global.u32 	%r3, [%rd2];
	mul.wide.s32 	%rd10, %r2, 4;
	add.s64 	%rd3, %rd1, %rd10;
	ld.global.u32 	%r4, [%rd3];
	setp.le.s32 	%p4, %r3, %r4;
	@%p4 bra 	$L__BB0_6;
	st.global.u32 	[%rd2], %r4;
	st.global.u32 	[%rd3], %r3;
	bra.uni 	$L__BB0_6;
$L__BB0_4:
	mul.wide.s32 	%rd7, %r1, 4;
	add.s64 	%rd4, %rd1, %rd7;
	ld.global.u32 	%r5, [%rd4];
	mul.wide.s32 	%rd8, %r2, 4;
	add.s64 	%rd5, %rd1, %rd8;
	ld.global.u32 	%r6, [%rd5];
	setp.ge.s32 	%p3, %r5, %r6;
	@%p3 bra 	$L__BB0_6;
	st.global.u32 	[%rd4], %r6;
	st.global.u32 	[%rd5], %r5;
$L__BB0_6:
	ret;

}


// ===== COMPILED SASS (sm_100) =====

	.target	sm_100

	.elftype	@"ET_EXEC"


//--------------------- .note.nv.tkinfo           --------------------------
	.section	.note.nv.tkinfo,"",@"SHT_NOTE"
	.sectionflags	@"SHF_NOTE_NV_TKINFO"
	.tkinfo
        /*0018*/ 	.word	0x00000002
        /*0030*/ 	.string	""
        /*0030*/ 	.string	"ptxas"
        /*0030*/ 	.string	"Cuda compilation tools, release 13.0, V13.0.88"
        /*0030*/ 	.string	"Build cuda_13.0.r13.0/compiler.36424714_0"
        /*0030*/ 	.string	"-arch sm_100 -m 64 "



//--------------------- .note.nv.cuinfo           --------------------------
	.section	.note.nv.cuinfo,"",@"SHT_NOTE"
	.sectionflags	@"SHF_NOTE_NV_CUINFO"
        /*0018*/ 	.short	0x0002
        /*001a*/ 	.short	0x0064
        /*001c*/ 	.short	0x0082
	.zero		2


//--------------------- .nv.info                  --------------------------
	.section	.nv.info,"",@"SHT_CUDA_INFO"
	.align	4


	//----- nvinfo : EIATTR_REGCOUNT
	.align		4
        /*0000*/ 	.byte	0x04, 0x2f
        /*0002*/ 	.short	(.L_1 - .L_0)
	.align		4
.L_0:
        /*0004*/ 	.word	index@(_Z19bitonicSorterHalverPiii)
        /*0008*/ 	.word	0x0000000c


	//----- nvinfo : EIATTR_FRAME_SIZE
	.align		4
.L_1:
        /*000c*/ 	.byte	0x04, 0x11
        /*000e*/ 	.short	(.L_3 - .L_2)
	.align		4
.L_2:
        /*0010*/ 	.word	index@(_Z19bitonicSorterHalverPiii)
        /*0014*/ 	.word	0x00000000


	//----- nvinfo : EIATTR_MIN_STACK_SIZE
	.align		4
.L_3:
        /*0018*/ 	.byte	0x04, 0x12
        /*001a*/ 	.short	(.L_5 - .L_4)
	.align		4
.L_4:
        /*001c*/ 	.word	index@(_Z19bitonicSorterHalverPiii)
        /*0020*/ 	.word	0x00000000
.L_5:


//--------------------- .nv.compat                --------------------------
	.section	.nv.compat,"",@"SHT_CUDA_COMPAT_INFO"
	.align	4
        /*0000*/ 	.byte	0x02, 0x09, 0x00, 0x00, 0x02, 0x02, 0x01, 0x00, 0x02, 0x05, 0x05, 0x00, 0x03, 0x07, 0x01, 0x01
        /*0010*/ 	.byte	0x02, 0x03, 0x00, 0x00, 0x02, 0x06, 0x01, 0x00, 0x04, 0x0b, 0x08, 0x00, 0x09, 0x00, 0x00, 0x00
        /*0020*/ 	.byte	0x00, 0x00, 0x00, 0x00


//--------------------- .nv.info._Z19bitonicSorterHalverPiii --------------------------
	.section	.nv.info._Z19bitonicSorterHalverPiii,"",@"SHT_CUDA_INFO"
	.sectionflags	@""
	.align	4


	//----- nvinfo : EIATTR_CUDA_API_VERSION
	.align		4
        /*0000*/ 	.byte	0x04, 0x37
        /*0002*/ 	.short	(.L_7 - .L_6)
.L_6:
        /*0004*/ 	.word	0x00000082


	//----- nvinfo : EIATTR_KPARAM_INFO
	.align		4
.L_7:
        /*0008*/ 	.byte	0x04, 0x17
        /*000a*/ 	.short	(.L_9 - .L_8)
.L_8:
        /*000c*/ 	.word	0x00000000
        /*0010*/ 	.short	0x0002
        /*0012*/ 	.short	0x000c
        /*0014*/ 	.byte	0x00, 0xf0, 0x11, 0x00


	//----- nvinfo : EIATTR_KPARAM_INFO
	.align		4
.L_9:
        /*0018*/ 	.byte	0x04, 0x17
        /*001a*/ 	.short	(.L_11 - .L_10)
.L_10:
        /*001c*/ 	.word	0x00000000
        /*0020*/ 	.short	0x0001
        /*0022*/ 	.short	0x0008
        /*0024*/ 	.byte	0x00, 0xf0, 0x11, 0x00


	//----- nvinfo : EIATTR_KPARAM_INFO
	.align		4
.L_11:
        /*0028*/ 	.byte	0x04, 0x17
        /*002a*/ 	.short	(.L_13 - .L_12)
.L_12:
        /*002c*/ 	.word	0x00000000
        /*0030*/ 	.short	0x0000
        /*0032*/ 	.short	0x0000
        /*0034*/ 	.byte	0x00, 0xf5, 0x21, 0x00


	//----- nvinfo : EIATTR_SPARSE_MMA_MASK
	.align		4
.L_13:
        /*0038*/ 	.byte	0x03, 0x50
        /*003a*/ 	.short	0x0000


	//----- nvinfo : EIATTR_MAXREG_COUNT
	.align		4
        /*003c*/ 	.byte	0x03, 0x1b
        /*003e*/ 	.short	0x00ff


	//----- nvinfo : EIATTR_MERCURY_ISA_VERSION
	.align		4
        /*0040*/ 	.byte	0x03, 0x5f
        /*0042*/ 	.short	0x0101


	//----- nvinfo : EIATTR_VRC_CTA_INIT_COUNT
	.align		4
        /*0044*/ 	.byte	0x02, 0x4a
	.zero		1
	.zero		1


	//----- nvinfo : EIATTR_EXIT_INSTR_OFFSETS
	.align		4
        /*0048*/ 	.byte	0x04, 0x1c
        /*004a*/ 	.short	(.L_15 - .L_14)


	//   ....[0]....
.L_14:
        /*004c*/ 	.word	0x00000080


	//   ....[1]....
        /*0050*/ 	.word	0x00000130


	//   ....[2]....
        /*0054*/ 	.word	0x00000160


	//   ....[3]....
        /*0058*/ 	.word	0x000001d0


	//   ....[4]....
        /*005c*/ 	.word	0x00000200


	//----- nvinfo : EIATTR_CRS_STACK_SIZE
	.align		4
.L_15:
        /*0060*/ 	.byte	0x04, 0x1e
        /*0062*/ 	.short	(.L_17 - .L_16)
.L_16:
        /*0064*/ 	.word	0x00000000


	//----- nvinfo : EIATTR_CBANK_PARAM_SIZE
	.align		4
.L_17:
        /*0068*/ 	.byte	0x03, 0x19
        /*006a*/ 	.short	0x0010


	//----- nvinfo : EIATTR_PARAM_CBANK
	.align		4
        /*006c*/ 	.byte	0x04, 0x0a
        /*006e*/ 	.short	(.L_19 - .L_18)
	.align		4
.L_18:
        /*0070*/ 	.word	index@(.nv.constant0._Z19bitonicSorterHalverPiii)
        /*0074*/ 	.short	0x0380
        /*0076*/ 	.short	0x0010


	//----- nvinfo : EIATTR_SW_WAR
	.align		4
.L_19:
        /*0078*/ 	.byte	0x04, 0x36
        /*007a*/ 	.short	(.L_21 - .L_20)
.L_20:
        /*007c*/ 	.word	0x00000008
.L_21:


//--------------------- .nv.callgraph             --------------------------
	.section	.nv.callgraph,"",@"SHT_CUDA_CALLGRAPH"
	.align	4
	.sectionentsize	8
	.align		4
        /*0000*/ 	.word	0x00000000
	.align		4
        /*0004*/ 	.word	0xffffffff
	.align		4
        /*0008*/ 	.word	0x00000000
	.align		4
        /*000c*/ 	.word	0xfffffffe
	.align		4
        /*0010*/ 	.word	0x00000000
	.align		4
        /*0014*/ 	.word	0xfffffffd
	.align		4
        /*0018*/ 	.word	0x00000000
	.align		4
        /*001c*/ 	.word	0xfffffffc


//--------------------- .text._Z19bitonicSorterHalverPiii --------------------------
	.section	.text._Z19bitonicSorterHalverPiii,"ax",@progbits
	.align	128
        .global         _Z19bitonicSorterHalverPiii
        .type           _Z19bitonicSorterHalverPiii,@function
        .size           _Z19bitonicSorterHalverPiii,(.L_x_2 - _Z19bitonicSorterHalverPiii)
        .other          _Z19bitonicSorterHalverPiii,@"STO_CUDA_ENTRY STV_DEFAULT"
_Z19bitonicSorterHalverPiii:
.text._Z19bitonicSorterHalverPiii:
[----:B------:R-:W-:Y:S01]  /*0000*/  LDC R1, c[0x0][0x37c] ;  /* 0x0000df00ff017b82 */ /* 0x000fe20000000800 */
[----:B------:R-:W0:Y:S07]  /*0010*/  S2R R7, SR_TID.X ;  /* 0x0000000000077919 */ /* 0x000e2e0000002100 */
[----:B------:R-:W0:Y:S01]  /*0020*/  S2UR UR4, SR_CTAID.X ;  /* 0x00000000000479c3 */ /* 0x000e220000002500 */
[----:B------:R-:W1:Y:S07]  /*0030*/  LDCU UR5, c[0x0][0x388] ;  /* 0x00007100ff0577ac */ /* 0x000e6e0008000800 */
[----:B------:R-:W0:Y:S02]  /*0040*/  LDC R0, c[0x0][0x360] ;  /* 0x0000d800ff007b82 */ /* 0x000e240000000800 */
[----:B0-----:R-:W-:-:S05]  /*0050*/  IMAD R7, R0, UR4, R7 ;  /* 0x0000000400077c24 */ /* 0x001fca000f8e0207 */
[----:B-1----:R-:W-:-:S04]  /*0060*/  LOP3.LUT R9, R7, UR5, RZ, 0x3c, !PT ;  /* 0x0000000507097c12 */ /* 0x002fc8000f8e3cff */
[----:B------:R-:W-:-:S13]  /*0070*/  ISETP.GT.AND P0, PT, R9, R7, PT ;  /* 0x000000070900720c */ /* 0x000fda0003f04270 */
[----:B------:R-:W-:Y:S05]  /*0080*/  @!P0 EXIT ;  /* 0x000000000000894d */ /* 0x000fea0003800000 */
[----:B------:R-:W0:Y:S02]  /*0090*/  LDCU UR4, c[0x0][0x38c] ;  /* 0x00007180ff0477ac */ /* 0x000e240008000800 */
[----:B0-----:R-:W-:Y:S01]  /*00a0*/  LOP3.LUT P0, RZ, R7, UR4, RZ, 0xc0, !PT ;  /* 0x0000000407ff7c12 */ /* 0x001fe2000f80c0ff */
[----:B------:R-:W0:-:S12]  /*00b0*/  LDCU.64 UR4, c[0x0][0x358] ;  /* 0x00006b00ff0477ac */ /* 0x000e180008000a00 */
[----:B------:R-:W-:Y:S05]  /*00c0*/  @P0 BRA `(.L_x_0) ;  /* 0x0000000000280947 */ /* 0x000fea0003800000 */
[----:B------:R-:W1:Y:S02]  /*00d0*/  LDC.64 R4, c[0x0][0x380] ;  /* 0x0000e000ff047b82 */ /* 0x000e640000000a00 */
[----:B-1----:R-:W-:-:S04]  /*00e0*/  IMAD.WIDE R2, R7, 0x4, R4 ;  /* 0x0000000407027825 */ /* 0x002fc800078e0204 */
[----:B------:R-:W-:Y:S01]  /*00f0*/  IMAD.WIDE R4, R9, 0x4, R4 ;  /* 0x0000000409047825 */ /* 0x000fe200078e0204 */
[----:B0-----:R-:W2:Y:S04]  /*0100*/  LDG.E R7, desc[UR4][R2.64] ;  /* 0x0000000402077981 */ /* 0x001ea8000c1e1900 */
[----:B------:R-:W2:Y:S02]  /*0110*/  LDG.E R0, desc[UR4][R4.64] ;  /* 0x0000000404007981 */ /* 0x000ea4000c1e1900 */
[----:B--2---:R-:W-:-:S13]  /*0120*/  ISETP.GT.AND P0, PT, R7, R0, PT ;  /* 0x000000000700720c */ /* 0x004fda0003f04270 */
[----:B------:R-:W-:Y:S05]  /*0130*/  @!P0 EXIT ;  /* 0x000000000000894d */ /* 0x000fea0003800000 */
[----:B------:R-:W-:Y:S04]  /*0140*/  STG.E desc[UR4][R2.64], R0 ;  /* 0x0000000002007986 */ /* 0x000fe8000c101904 */
[----:B------:R-:W-:Y:S01]  /*0150*/  STG.E desc[UR4][R4.64], R7 ;  /* 0x0000000704007986 */ /* 0x000fe2000c101904 */
[----:B------:R-:W-:Y:S05]  /*0160*/  EXIT ;  /* 0x000000000000794d */ /* 0x000fea0003800000 */
.L_x_0:
[----:B------:R-:W1:Y:S02]  /*0170*/  LDC.64 R2, c[0x0][0x380] ;  /* 0x0000e000ff027b82 */ /* 0x000e640000000a00 */
[----:B-1----:R-:W-:-:S04]  /*0180*/  IMAD.WIDE R4, R7, 0x4, R2 ;  /* 0x0000000407047825 */ /* 0x002fc800078e0202 */
[----:B------:R-:W-:Y:S01]  /*0190*/  IMAD.WIDE R2, R9, 0x4, R2 ;  /* 0x0000000409027825 */ /* 0x000fe200078e0202 */
[----:B0-----:R-:W2:Y:S04]  /*01a0*/  LDG.E R7, desc[UR4][R4.64] ;  /* 0x0000000404077981 */ /* 0x001ea8000c1e1900 */
[----:B------:R-:W2:Y:S02]  /*01b0*/  LDG.E R0, desc[UR4][R2.64] ;  /* 0x0000000402007981 */ /* 0x000ea4000c1e1900 */
[----:B--2---:R-:W-:-:S13]  /*01c0*/  ISETP.GE.AND P0, PT, R7, R0, PT ;  /* 0x000000000700720c */ /* 0x004fda0003f06270 */
[----:B------:R-:W-:Y:S05]  /*01d0*/  @P0 EXIT ;  /* 0x000000000000094d */ /* 0x000fea0003800000 */
[----:B------:R-:W-:Y:S04]  /*01e0*/  STG.E desc[UR4][R4.64], R0 ;  /* 0x0000000004007986 */ /* 0x000fe8000c101904 */
[----:B------:R-:W-:Y:S01]  /*01f0*/  STG.E desc[UR4][R2.64], R7 ;  /* 0x0000000702007986 */ /* 0x000fe2000c101904 */
[----:B------:R-:W-:Y:S05]  /*0200*/  EXIT ;  /* 0x000000000000794d */ /* 0x000fea0003800000 */
.L_x_1:
[----:B------:R-:W-:-:S00]  /*0210*/  BRA `(.L_x_1) ;  /* 0xfffffffc00fc7947 */ /* 0x000fc0000383ffff */
[----:B------:R-:W-:-:S00]  /*0220*/  NOP ;  /* 0x0000000000007918 */ /* 0x000fc00000000000 */
        /* <DEDUP_REMOVED lines=13> */
.L_x_2:


//--------------------- .nv.shared.reserved.0     --------------------------
	.section	.nv.shared.reserved.0,"aw",@nobits
	.weak		__nv_reservedSMEM_offset_0_alias
	.size		__nv_reservedSMEM_offset_0_alias, 0, 64
	.other		__nv_reservedSMEM_offset_0_alias,@"STO_CUDA_RESERVED_SHARED STV_DEFAULT"
__nv_reservedSMEM_offset_0_alias:
	.zero		0
	.zero		64


//--------------------- .nv.constant0._Z19bitonicSorterHalverPiii --------------------------
	.section	.nv.constant0._Z19bitonicSorterHalverPiii,"a",@progbits
	.sectionflags	@""
	.align	4
.nv.constant0._Z19bitonicSorterHalverPiii:
	.zero		912


//--------------------- SYMBOLS --------------------------

	.type		.nv.reservedSmem.offset0,@object
	.size		.nv.reservedSmem.offset0,0x4
